//
// Generated by NVIDIA NVVM Compiler
//
// Compiler Build ID: CL-36424714
// Cuda compilation tools, release 13.0, V13.0.88
// Based on NVVM 20.0.0
//

.version 9.0
.target sm_100
.address_size 64

	// .globl	_Z17onhot_mask_kerneliiiiiPKiS0_Pf

.visible .entry _Z17onhot_mask_kerneliiiiiPKiS0_Pf(
	.param .u32 _Z17onhot_mask_kerneliiiiiPKiS0_Pf_param_0,
	.param .u32 _Z17onhot_mask_kerneliiiiiPKiS0_Pf_param_1,
	.param .u32 _Z17onhot_mask_kerneliiiiiPKiS0_Pf_param_2,
	.param .u32 _Z17onhot_mask_kerneliiiiiPKiS0_Pf_param_3,
	.param .u32 _Z17onhot_mask_kerneliiiiiPKiS0_Pf_param_4,
	.param .u64 .ptr .align 1 _Z17onhot_mask_kerneliiiiiPKiS0_Pf_param_5,
	.param .u64 .ptr .align 1 _Z17onhot_mask_kerneliiiiiPKiS0_Pf_param_6,
	.param .u64 .ptr .align 1 _Z17onhot_mask_kerneliiiiiPKiS0_Pf_param_7
)
{
	.reg .pred 	%p<8>;
	.reg .b32 	%r<32>;
	.reg .b64 	%rd<17>;

	ld.param.u32 	%r8, [_Z17onhot_mask_kerneliiiiiPKiS0_Pf_param_0];
	ld.param.u32 	%r9, [_Z17onhot_mask_kerneliiiiiPKiS0_Pf_param_1];
	ld.param.u32 	%r5, [_Z17onhot_mask_kerneliiiiiPKiS0_Pf_param_2];
	ld.param.u32 	%r6, [_Z17onhot_mask_kerneliiiiiPKiS0_Pf_param_3];
	ld.param.u32 	%r7, [_Z17onhot_mask_kerneliiiiiPKiS0_Pf_param_4];
	ld.param.u64 	%rd2, [_Z17onhot_mask_kerneliiiiiPKiS0_Pf_param_5];
	ld.param.u64 	%rd3, [_Z17onhot_mask_kerneliiiiiPKiS0_Pf_param_6];
	ld.param.u64 	%rd4, [_Z17onhot_mask_kerneliiiiiPKiS0_Pf_param_7];
	mov.u32 	%r10, %ctaid.x;
	mov.u32 	%r11, %ntid.x;
	mov.u32 	%r12, %tid.x;
	mad.lo.s32 	%r1, %r10, %r11, %r12;
	mov.u32 	%r13, %ctaid.y;
	mov.u32 	%r14, %ntid.y;
	mov.u32 	%r15, %tid.y;
	mad.lo.s32 	%r16, %r13, %r14, %r15;
	mov.u32 	%r17, %ctaid.z;
	mov.u32 	%r18, %ntid.z;
	mov.u32 	%r19, %tid.z;
	mad.lo.s32 	%r3, %r17, %r18, %r19;
	setp.ge.s32 	%p1, %r1, %r8;
	setp.ge.s32 	%p2, %r16, %r9;
	or.pred  	%p3, %p1, %p2;
	setp.ge.s32 	%p4, %r3, %r5;
	or.pred  	%p5, %p3, %p4;
	@%p5 bra 	$L__BB0_5;
	cvta.to.global.u64 	%rd5, %rd4;
	cvta.to.global.u64 	%rd6, %rd2;
	cvta.to.global.u64 	%rd7, %rd3;
	mad.lo.s32 	%r20, %r9, %r1, %r16;
	mad.lo.s32 	%r21, %r20, %r5, %r3;
	mul.wide.s32 	%rd8, %r21, 4;
	add.s64 	%rd9, %rd5, %rd8;
	mov.b32 	%r22, 0;
	st.global.u32 	[%rd9], %r22;
	add.s32 	%r23, %r6, 2;
	mul.lo.s32 	%r24, %r21, %r23;
	mul.wide.u32 	%rd10, %r16, 4;
	add.s64 	%rd11, %rd6, %rd10;
	ld.global.u32 	%r25, [%rd11];
	add.s32 	%r26, %r25, %r24;
	mul.wide.s32 	%rd12, %r26, 4;
	add.s64 	%rd13, %rd5, %rd12;
	mov.b32 	%r27, 1065353216;
	st.global.u32 	[%rd13], %r27;
	mul.wide.s32 	%rd14, %r1, 4;
	add.s64 	%rd15, %rd7, %rd14;
	ld.global.u32 	%r28, [%rd15];
	setp.ne.s32 	%p6, %r28, %r16;
	add.s32 	%r29, %r24, %r6;
	mul.wide.s32 	%rd16, %r29, 4;
	add.s64 	%rd1, %rd5, %rd16;
	@%p6 bra 	$L__BB0_3;
	mov.b32 	%r30, 1065353216;
	st.global.u32 	[%rd1], %r30;
$L__BB0_3:
	setp.ne.s32 	%p7, %r7, %r16;
	@%p7 bra 	$L__BB0_5;
	mov.b32 	%r31, 1065353216;
	st.global.u32 	[%rd1+4], %r31;
$L__BB0_5:
	ret;

}


// ===== COMPILED SASS (sm_100) =====

	.target	sm_100

	.elftype	@"ET_EXEC"


//--------------------- .note.nv.tkinfo           --------------------------
	.section	.note.nv.tkinfo,"",@"SHT_NOTE"
	.sectionflags	@"SHF_NOTE_NV_TKINFO"
	.tkinfo
        /*0018*/ 	.word	0x00000002
        /*0030*/ 	.string	""
        /*0030*/ 	.string	"ptxas"
        /*0030*/ 	.string	"Cuda compilation tools, release 13.0, V13.0.88"
        /*0030*/ 	.string	"Build cuda_13.0.r13.0/compiler.36424714_0"
        /*0030*/ 	.string	"-arch sm_100 -m 64 "



//--------------------- .note.nv.cuinfo           --------------------------
	.section	.note.nv.cuinfo,"",@"SHT_NOTE"
	.sectionflags	@"SHF_NOTE_NV_CUINFO"
        /*0018*/ 	.short	0x0002
        /*001a*/ 	.short	0x0064
        /*001c*/ 	.short	0x0082
	.zero		2


//--------------------- .nv.info                  --------------------------
	.section	.nv.info,"",@"SHT_CUDA_INFO"
	.align	4


	//----- nvinfo : EIATTR_REGCOUNT
	.align		4
        /*0000*/ 	.byte	0x04, 0x2f
        /*0002*/ 	.short	(.L_1 - .L_0)
	.align		4
.L_0:
        /*0004*/ 	.word	index@(_Z17onhot_mask_kerneliiiiiPKiS0_Pf)
        /*0008*/ 	.word	0x00000014


	//----- nvinfo : EIATTR_FRAME_SIZE
	.align		4
.L_1:
        /*000c*/ 	.byte	0x04, 0x11
        /*000e*/ 	.short	(.L_3 - .L_2)
	.align		4
.L_2:
        /*0010*/ 	.word	index@(_Z17onhot_mask_kerneliiiiiPKiS0_Pf)
        /*0014*/ 	.word	0x00000000


	//----- nvinfo : EIATTR_MIN_STACK_SIZE
	.align		4
.L_3:
        /*0018*/ 	.byte	0x04, 0x12
        /*001a*/ 	.short	(.L_5 - .L_4)
	.align		4
.L_4:
        /*001c*/ 	.word	index@(_Z17onhot_mask_kerneliiiiiPKiS0_Pf)
        /*0020*/ 	.word	0x00000000
.L_5:


//--------------------- .nv.compat                --------------------------
	.section	.nv.compat,"",@"SHT_CUDA_COMPAT_INFO"
	.align	4
        /*0000*/ 	.byte	0x02, 0x09, 0x00, 0x00, 0x02, 0x02, 0x01, 0x00, 0x02, 0x05, 0x05, 0x00, 0x03, 0x07, 0x01, 0x01
        /*0010*/ 	.byte	0x02, 0x03, 0x00, 0x00, 0x02, 0x06, 0x01, 0x00, 0x04, 0x0b, 0x08, 0x00, 0x09, 0x00, 0x00, 0x00
        /*0020*/ 	.byte	0x00, 0x00, 0x00, 0x00


//--------------------- .nv.info._Z17onhot_mask_kerneliiiiiPKiS0_Pf --------------------------
	.section	.nv.info._Z17onhot_mask_kerneliiiiiPKiS0_Pf,"",@"SHT_CUDA_INFO"
	.sectionflags	@""
	.align	4


	//----- nvinfo : EIATTR_CUDA_API_VERSION
	.align		4
        /*0000*/ 	.byte	0x04, 0x37
        /*0002*/ 	.short	(.L_7 - .L_6)
.L_6:
        /*0004*/ 	.word	0x00000082


	//----- nvinfo : EIATTR_KPARAM_INFO
	.align		4
.L_7:
        /*0008*/ 	.byte	0x04, 0x17
        /*000a*/ 	.short	(.L_9 - .L_8)
.L_8:
        /*000c*/ 	.word	0x00000000
        /*0010*/ 	.short	0x0007
        /*0012*/ 	.short	0x0028
        /*0014*/ 	.byte	0x00, 0xf5, 0x21, 0x00


	//----- nvinfo : EIATTR_KPARAM_INFO
	.align		4
.L_9:
        /*0018*/ 	.byte	0x04, 0x17
        /*001a*/ 	.short	(.L_11 - .L_10)
.L_10:
        /*001c*/ 	.word	0x00000000
        /*0020*/ 	.short	0x0006
        /*0022*/ 	.short	0x0020
        /*0024*/ 	.byte	0x00, 0xf5, 0x21, 0x00


	//----- nvinfo : EIATTR_KPARAM_INFO
	.align		4
.L_11:
        /*0028*/ 	.byte	0x04, 0x17
        /*002a*/ 	.short	(.L_13 - .L_12)
.L_12:
        /*002c*/ 	.word	0x00000000
        /*0030*/ 	.short	0x0005
        /*0032*/ 	.short	0x0018
        /*0034*/ 	.byte	0x00, 0xf5, 0x21, 0x00


	//----- nvinfo : EIATTR_KPARAM_INFO
	.align		4
.L_13:
        /*0038*/ 	.byte	0x04, 0x17
        /*003a*/ 	.short	(.L_15 - .L_14)
.L_14:
        /*003c*/ 	.word	0x00000000
        /*0040*/ 	.short	0x0004
        /*0042*/ 	.short	0x0010
        /*0044*/ 	.byte	0x00, 0xf0, 0x11, 0x00


	//----- nvinfo : EIATTR_KPARAM_INFO
	.align		4
.L_15:
        /*0048*/ 	.byte	0x04, 0x17
        /*004a*/ 	.short	(.L_17 - .L_16)
.L_16:
        /*004c*/ 	.word	0x00000000
        /*0050*/ 	.short	0x0003
        /*0052*/ 	.short	0x000c
        /*0054*/ 	.byte	0x00, 0xf0, 0x11, 0x00


	//----- nvinfo : EIATTR_KPARAM_INFO
	.align		4
.L_17:
        /*0058*/ 	.byte	0x04, 0x17
        /*005a*/ 	.short	(.L_19 - .L_18)
.L_18:
        /*005c*/ 	.word	0x00000000
        /*0060*/ 	.short	0x0002
        /*0062*/ 	.short	0x0008
        /*0064*/ 	.byte	0x00, 0xf0, 0x11, 0x00


	//----- nvinfo : EIATTR_KPARAM_INFO
	.align		4
.L_19:
        /*0068*/ 	.byte	0x04, 0x17
        /*006a*/ 	.short	(.L_21 - .L_20)
.L_20:
        /*006c*/ 	.word	0x00000000
        /*0070*/ 	.short	0x0001
        /*0072*/ 	.short	0x0004
        /*0074*/ 	.byte	0x00, 0xf0, 0x11, 0x00


	//----- nvinfo : EIATTR_KPARAM_INFO
	.align		4
.L_21:
        /*0078*/ 	.byte	0x04, 0x17
        /*007a*/ 	.short	(.L_23 - .L_22)
.L_22:
        /*007c*/ 	.word	0x00000000
        /*0080*/ 	.short	0x0000
        /*0082*/ 	.short	0x0000
        /*0084*/ 	.byte	0x00, 0xf0, 0x11, 0x00


	//----- nvinfo : EIATTR_SPARSE_MMA_MASK
	.align		4
.L_23:
        /*0088*/ 	.byte	0x03, 0x50
        /*008a*/ 	.short	0x0000


	//----- nvinfo : EIATTR_MAXREG_COUNT
	.align		4
        /*008c*/ 	.byte	0x03, 0x1b
        /*008e*/ 	.short	0x00ff


	//----- nvinfo : EIATTR_MERCURY_ISA_VERSION
	.align		4
        /*0090*/ 	.byte	0x03, 0x5f
        /*0092*/ 	.short	0x0101


	//----- nvinfo : EIATTR_VRC_CTA_INIT_COUNT
	.align		4
        /*0094*/ 	.byte	0x02, 0x4a
	.zero		1
	.zero		1


	//----- nvinfo : EIATTR_EXIT_INSTR_OFFSETS
	.align		4
        /*0098*/ 	.byte	0x04, 0x1c
        /*009a*/ 	.short	(.L_25 - .L_24)


	//   ....[0]....
.L_24:
        /*009c*/ 	.word	0x00000120


	//   ....[1]....
        /*00a0*/ 	.word	0x000002b0


	//   ....[2]....
        /*00a4*/ 	.word	0x000002d0


	//----- nvinfo : EIATTR_CBANK_PARAM_SIZE
	.align		4
.L_25:
        /*00a8*/ 	.byte	0x03, 0x19
        /*00aa*/ 	.short	0x0030


	//----- nvinfo : EIATTR_PARAM_CBANK
	.align		4
        /*00ac*/ 	.byte	0x04, 0x0a
        /*00ae*/ 	.short	(.L_27 - .L_26)
	.align		4
.L_26:
        /*00b0*/ 	.word	index@(.nv.constant0._Z17onhot_mask_kerneliiiiiPKiS0_Pf)
        /*00b4*/ 	.short	0x0380
        /*00b6*/ 	.short	0x0030


	//----- nvinfo : EIATTR_SW_WAR
	.align		4
.L_27:
        /*00b8*/ 	.byte	0x04, 0x36
        /*00ba*/ 	.short	(.L_29 - .L_28)
.L_28:
        /*00bc*/ 	.word	0x00000008
.L_29:


//--------------------- .nv.callgraph             --------------------------
	.section	.nv.callgraph,"",@"SHT_CUDA_CALLGRAPH"
	.align	4
	.sectionentsize	8
	.align		4
        /*0000*/ 	.word	0x00000000
	.align		4
        /*0004*/ 	.word	0xffffffff
	.align		4
        /*0008*/ 	.word	0x00000000
	.align		4
        /*000c*/ 	.word	0xfffffffe
	.align		4
        /*0010*/ 	.word	0x00000000
	.align		4
        /*0014*/ 	.word	0xfffffffd
	.align		4
        /*0018*/ 	.word	0x00000000
	.align		4
        /*001c*/ 	.word	0xfffffffc


//--------------------- .text._Z17onhot_mask_kerneliiiiiPKiS0_Pf --------------------------
	.section	.text._Z17onhot_mask_kerneliiiiiPKiS0_Pf,"ax",@progbits
	.align	128
        .global         _Z17onhot_mask_kerneliiiiiPKiS0_Pf
        .type           _Z17onhot_mask_kerneliiiiiPKiS0_Pf,@function
        .size           _Z17onhot_mask_kerneliiiiiPKiS0_Pf,(.L_x_1 - _Z17onhot_mask_kerneliiiiiPKiS0_Pf)
        .other          _Z17onhot_mask_kerneliiiiiPKiS0_Pf,@"STO_CUDA_ENTRY STV_DEFAULT"
_Z17onhot_mask_kerneliiiiiPKiS0_Pf:
.text._Z17onhot_mask_kerneliiiiiPKiS0_Pf:
[----:B------:R-:W-:Y:S01]  /*0000*/  LDC R1, c[0x0][0x37c] ;  /* 0x0000df00ff017b82 */ /* 0x000fe20000000800 */
[----:B------:R-:W0:Y:S07]  /*0010*/  S2R R3, SR_TID.Y ;  /* 0x0000000000037919 */ /* 0x000e2e0000002200 */
[----:B------:R-:W1:Y:S01]  /*0020*/  LDC R13, c[0x0][0x360] ;  /* 0x0000d800ff0d7b82 */ /* 0x000e620000000800 */
[----:B------:R-:W2:Y:S01]  /*0030*/  LDCU.64 UR8, c[0x0][0x380] ;  /* 0x00007000ff0877ac */ /* 0x000ea20008000a00 */
[----:B------:R-:W1:Y:S01]  /*0040*/  S2R R2, SR_TID.X ;  /* 0x0000000000027919 */ /* 0x000e620000002100 */
[----:B------:R-:W3:Y:S01]  /*0050*/  LDCU UR7, c[0x0][0x388] ;  /* 0x00007100ff0777ac */ /* 0x000ee20008000800 */
[----:B------:R-:W4:Y:S04]  /*0060*/  S2R R5, SR_TID.Z ;  /* 0x0000000000057919 */ /* 0x000f280000002300 */
[----:B------:R-:W0:Y:S08]  /*0070*/  S2UR UR5, SR_CTAID.Y ;  /* 0x00000000000579c3 */ /* 0x000e300000002600 */
[----:B------:R-:W0:Y:S08]  /*0080*/  LDC R0, c[0x0][0x364] ;  /* 0x0000d900ff007b82 */ /* 0x000e300000000800 */
[----:B------:R-:W1:Y:S08]  /*0090*/  S2UR UR4, SR_CTAID.X ;  /* 0x00000000000479c3 */ /* 0x000e700000002500 */
[----:B------:R-:W4:Y:S08]  /*00a0*/  S2UR UR6, SR_CTAID.Z ;  /* 0x00000000000679c3 */ /* 0x000f300000002700 */
[----:B------:R-:W4:Y:S01]  /*00b0*/  LDC R4, c[0x0][0x368] ;  /* 0x0000da00ff047b82 */ /* 0x000f220000000800 */
[----:B0-----:R-:W-:-:S05]  /*00c0*/  IMAD R0, R0, UR5, R3 ;  /* 0x0000000500007c24 */ /* 0x001fca000f8e0203 */
[----:B--2---:R-:W-:Y:S01]  /*00d0*/  ISETP.GE.AND P0, PT, R0, UR9, PT ;  /* 0x0000000900007c0c */ /* 0x004fe2000bf06270 */
[----:B-1----:R-:W-:-:S05]  /*00e0*/  IMAD R13, R13, UR4, R2 ;  /* 0x000000040d0d7c24 */ /* 0x002fca000f8e0202 */
[----:B------:R-:W-:Y:S01]  /*00f0*/  ISETP.GE.OR P0, PT, R13, UR8, P0 ;  /* 0x000000080d007c0c */ /* 0x000fe20008706670 */
[----:B----4-:R-:W-:-:S05]  /*0100*/  IMAD R4, R4, UR6, R5 ;  /* 0x0000000604047c24 */ /* 0x010fca000f8e0205 */
[----:B---3--:R-:W-:-:S13]  /*0110*/  ISETP.GE.OR P0, PT, R4, UR7, P0 ;  /* 0x0000000704007c0c */ /* 0x008fda0008706670 */
[----:B------:R-:W-:Y:S05]  /*0120*/  @P0 EXIT ;  /* 0x000000000000094d */ /* 0x000fea0003800000 */
[----:B------:R-:W0:Y:S01]  /*0130*/  LDC.64 R2, c[0x0][0x3a8] ;  /* 0x0000ea00ff027b82 */ /* 0x000e220000000a00 */
[----:B------:R-:W1:Y:S01]  /*0140*/  LDCU.64 UR4, c[0x0][0x358] ;  /* 0x00006b00ff0477ac */ /* 0x000e620008000a00 */
[----:B------:R-:W-:-:S06]  /*0150*/  IMAD R5, R13, UR9, R0 ;  /* 0x000000090d057c24 */ /* 0x000fcc000f8e0200 */
[----:B------:R-:W2:Y:S01]  /*0160*/  LDC.64 R6, c[0x0][0x398] ;  /* 0x0000e600ff067b82 */ /* 0x000ea20000000a00 */
[----:B------:R-:W-:-:S07]  /*0170*/  IMAD R15, R5, UR7, R4 ;  /* 0x00000007050f7c24 */ /* 0x000fce000f8e0204 */
[----:B------:R-:W3:Y:S08]  /*0180*/  LDC R14, c[0x0][0x38c] ;  /* 0x0000e300ff0e7b82 */ /* 0x000ef00000000800 */
[----:B------:R-:W4:Y:S01]  /*0190*/  LDC.64 R10, c[0x0][0x3a0] ;  /* 0x0000e800ff0a7b82 */ /* 0x000f220000000a00 */
[----:B0-----:R-:W-:-:S04]  /*01a0*/  IMAD.WIDE R4, R15, 0x4, R2 ;  /* 0x000000040f047825 */ /* 0x001fc800078e0202 */
[----:B------:R-:W-:Y:S01]  /*01b0*/  HFMA2 R17, -RZ, RZ, 1.875, 0 ;  /* 0x3f800000ff117431 */ /* 0x000fe200000001ff */
[----:B------:R-:W0:Y:S01]  /*01c0*/  LDCU UR6, c[0x0][0x390] ;  /* 0x00007200ff0677ac */ /* 0x000e220008000800 */
[----:B-1----:R1:W-:Y:S01]  /*01d0*/  STG.E desc[UR4][R4.64], RZ ;  /* 0x000000ff04007986 */ /* 0x0023e2000c101904 */
[----:B--2---:R-:W-:-:S06]  /*01e0*/  IMAD.WIDE.U32 R6, R0, 0x4, R6 ;  /* 0x0000000400067825 */ /* 0x004fcc00078e0006 */
[----:B------:R-:W2:Y:S01]  /*01f0*/  LDG.E R6, desc[UR4][R6.64] ;  /* 0x0000000406067981 */ /* 0x000ea2000c1e1900 */
[----:B---3--:R-:W-:Y:S01]  /*0200*/  IADD3 R12, PT, PT, R14, 0x2, RZ ;  /* 0x000000020e0c7810 */ /* 0x008fe20007ffe0ff */
[----:B----4-:R-:W-:-:S04]  /*0210*/  IMAD.WIDE R10, R13, 0x4, R10 ;  /* 0x000000040d0a7825 */ /* 0x010fc800078e020a */
[----:B--2---:R-:W-:-:S04]  /*0220*/  IMAD R9, R15, R12, R6 ;  /* 0x0000000c0f097224 */ /* 0x004fc800078e0206 */
[----:B------:R-:W-:-:S05]  /*0230*/  IMAD.WIDE R8, R9, 0x4, R2 ;  /* 0x0000000409087825 */ /* 0x000fca00078e0202 */
[----:B------:R1:W-:Y:S04]  /*0240*/  STG.E desc[UR4][R8.64], R17 ;  /* 0x0000001108007986 */ /* 0x0003e8000c101904 */
[----:B------:R-:W2:Y:S01]  /*0250*/  LDG.E R11, desc[UR4][R10.64] ;  /* 0x000000040a0b7981 */ /* 0x000ea2000c1e1900 */
[----:B0-----:R-:W-:Y:S01]  /*0260*/  ISETP.NE.AND P1, PT, R0, UR6, PT ;  /* 0x0000000600007c0c */ /* 0x001fe2000bf25270 */
[----:B------:R-:W-:-:S04]  /*0270*/  IMAD R15, R15, R12, R14 ;  /* 0x0000000c0f0f7224 */ /* 0x000fc800078e020e */
[----:B------:R-:W-:Y:S01]  /*0280*/  IMAD.WIDE R2, R15, 0x4, R2 ;  /* 0x000000040f027825 */ /* 0x000fe200078e0202 */
[----:B--2---:R-:W-:-:S13]  /*0290*/  ISETP.NE.AND P0, PT, R11, R0, PT ;  /* 0x000000000b00720c */ /* 0x004fda0003f05270 */
[----:B------:R1:W-:Y:S01]  /*02a0*/  @!P0 STG.E desc[UR4][R2.64], R17 ;  /* 0x0000001102008986 */ /* 0x0003e2000c101904 */
[----:B------:R-:W-:Y:S05]  /*02b0*/  @P1 EXIT ;  /* 0x000000000000194d */ /* 0x000fea0003800000 */
[----:B------:R-:W-:Y:S01]  /*02c0*/  STG.E desc[UR4][R2.64+0x4], R17 ;  /* 0x0000041102007986 */ /* 0x000fe2000c101904 */
[----:B------:R-:W-:Y:S05]  /*02d0*/  EXIT ;  /* 0x000000000000794d */ /* 0x000fea0003800000 */
.L_x_0:
[----:B------:R-:W-:-:S00]  /*02e0*/  BRA `(.L_x_0) ;  /* 0xfffffffc00fc7947 */ /* 0x000fc0000383ffff */
[----:B------:R-:W-:-:S00]  /*02f0*/  NOP ;  /* 0x0000000000007918 */ /* 0x000fc00000000000 */
        /* <DEDUP_REMOVED lines=8> */
.L_x_1:


//--------------------- .nv.shared.reserved.0     --------------------------
	.section	.nv.shared.reserved.0,"aw",@nobits
	.weak		__nv_reservedSMEM_offset_0_alias
	.size		__nv_reservedSMEM_offset_0_alias, 0, 64
	.other		__nv_reservedSMEM_offset_0_alias,@"STO_CUDA_RESERVED_SHARED STV_DEFAULT"
__nv_reservedSMEM_offset_0_alias:
	.zero		0
	.zero		64


//--------------------- .nv.constant0._Z17onhot_mask_kerneliiiiiPKiS0_Pf --------------------------
	.section	.nv.constant0._Z17onhot_mask_kerneliiiiiPKiS0_Pf,"a",@progbits
	.sectionflags	@""
	.align	4
.nv.constant0._Z17onhot_mask_kerneliiiiiPKiS0_Pf:
	.zero		944


//--------------------- SYMBOLS --------------------------

	.type		.nv.reservedSmem.offset0,@object
	.size		.nv.reservedSmem.offset0,0x4
